	.headerflags	@"EF_CUDA_TEXMODE_UNIFIED EF_CUDA_64BIT_ADDRESS EF_CUDA_ACCELERATORS EF_CUDA_SM90 EF_CUDA_VIRTUAL_SM(EF_CUDA_SM90)"
	.elftype	@"ET_EXEC"


//--------------------- .nv.info                  --------------------------
	.section	.nv.info,"",@"SHT_CUDA_INFO"
	.align	4


	//----- nvinfo : EIATTR_REGCOUNT
	.align		4
        /*0000*/ 	.byte	0x04, 0x2f
        /*0002*/ 	.short	(.L_1 - .L_0)
	.align		4
.L_0:
        /*0004*/ 	.word	index@(triton_poi_fused_convolution_leaky_relu_37)
        /*0008*/ 	.word	0x00000012


	//----- nvinfo : EIATTR_MIN_STACK_SIZE
	.align		4
.L_1:
        /*000c*/ 	.byte	0x04, 0x12
        /*000e*/ 	.short	(.L_3 - .L_2)
	.align		4
.L_2:
        /*0010*/ 	.word	index@(triton_poi_fused_convolution_leaky_relu_37)
        /*0014*/ 	.word	0x00000000


	//----- nvinfo : EIATTR_FRAME_SIZE
	.align		4
.L_3:
        /*0018*/ 	.byte	0x04, 0x11
        /*001a*/ 	.short	(.L_5 - .L_4)
	.align		4
.L_4:
        /*001c*/ 	.word	index@(triton_poi_fused_convolution_leaky_relu_37)
        /*0020*/ 	.word	0x00000000


	//----- nvinfo : EIATTR_MIN_STACK_SIZE
	.align		4
.L_5:
        /*0024*/ 	.byte	0x04, 0x12
        /*0026*/ 	.short	(.L_7 - .L_6)
	.align		4
.L_6:
        /*0028*/ 	.word	index@(triton_poi_fused_convolution_leaky_relu_37)
        /*002c*/ 	.word	0x00000000
.L_7:


//--------------------- .nv.info.triton_poi_fused_convolution_leaky_relu_37 --------------------------
	.section	.nv.info.triton_poi_fused_convolution_leaky_relu_37,"",@"SHT_CUDA_INFO"
	.sectionflags	@""
	.align	4


	//----- nvinfo : EIATTR_CUDA_API_VERSION
	.align		4
        /*0000*/ 	.byte	0x04, 0x37
        /*0002*/ 	.short	(.L_9 - .L_8)
.L_8:
        /*0004*/ 	.word	0x0000007c


	//----- nvinfo : EIATTR_KPARAM_INFO
	.align		4
.L_9:
        /*0008*/ 	.byte	0x04, 0x17
        /*000a*/ 	.short	(.L_11 - .L_10)
.L_10:
        /*000c*/ 	.word	0x00000000
        /*0010*/ 	.short	0x0003
        /*0012*/ 	.short	0x0018
        /*0014*/ 	.byte	0x00, 0xf0, 0x11, 0x00


	//----- nvinfo : EIATTR_KPARAM_INFO
	.align		4
.L_11:
        /*0018*/ 	.byte	0x04, 0x17
        /*001a*/ 	.short	(.L_13 - .L_12)
.L_12:
        /*001c*/ 	.word	0x00000000
        /*0020*/ 	.short	0x0002
        /*0022*/ 	.short	0x0010
        /*0024*/ 	.byte	0x00, 0xf4, 0x21, 0x00


	//----- nvinfo : EIATTR_KPARAM_INFO
	.align		4
.L_13:
        /*0028*/ 	.byte	0x04, 0x17
        /*002a*/ 	.short	(.L_15 - .L_14)
.L_14:
        /*002c*/ 	.word	0x00000000
        /*0030*/ 	.short	0x0001
        /*0032*/ 	.short	0x0008
        /*0034*/ 	.byte	0x00, 0xf4, 0x21, 0x00


	//----- nvinfo : EIATTR_KPARAM_INFO
	.align		4
.L_15:
        /*0038*/ 	.byte	0x04, 0x17
        /*003a*/ 	.short	(.L_17 - .L_16)
.L_16:
        /*003c*/ 	.word	0x00000000
        /*0040*/ 	.short	0x0000
        /*0042*/ 	.short	0x0000
        /*0044*/ 	.byte	0x00, 0xf4, 0x21, 0x00


	//----- nvinfo : EIATTR_SPARSE_MMA_MASK
	.align		4
.L_17:
        /*0048*/ 	.byte	0x03, 0x50
        /*004a*/ 	.short	0x0000


	//----- nvinfo : EIATTR_MAXREG_COUNT
	.align		4
        /*004c*/ 	.byte	0x03, 0x1b
        /*004e*/ 	.short	0x00ff


	//----- nvinfo : EIATTR_EXIT_INSTR_OFFSETS
	.align		4
        /*0050*/ 	.byte	0x04, 0x1c
        /*0052*/ 	.short	(.L_19 - .L_18)


	//   ....[0]....
.L_18:
        /*0054*/ 	.word	0x000002d0


	//   ....[1]....
        /*0058*/ 	.word	0x000002f0


	//----- nvinfo : EIATTR_REQNTID
	.align		4
.L_19:
        /*005c*/ 	.byte	0x04, 0x10
        /*005e*/ 	.short	(.L_21 - .L_20)
.L_20:
        /*0060*/ 	.word	0x00000080
        /*0064*/ 	.word	0x00000001
        /*0068*/ 	.word	0x00000001


	//----- nvinfo : EIATTR_CBANK_PARAM_SIZE
	.align		4
.L_21:
        /*006c*/ 	.byte	0x03, 0x19
        /*006e*/ 	.short	0x001c


	//----- nvinfo : EIATTR_PARAM_CBANK
	.align		4
        /*0070*/ 	.byte	0x04, 0x0a
        /*0072*/ 	.short	(.L_23 - .L_22)
	.align		4
.L_22:
        /*0074*/ 	.word	index@(.nv.constant0.triton_poi_fused_convolution_leaky_relu_37)
        /*0078*/ 	.short	0x0210
        /*007a*/ 	.short	0x001c


	//----- nvinfo : EIATTR_SW_WAR
	.align		4
.L_23:
        /*007c*/ 	.byte	0x04, 0x36
        /*007e*/ 	.short	(.L_25 - .L_24)
.L_24:
        /*0080*/ 	.word	0x00000008
.L_25:


//--------------------- .nv.callgraph             --------------------------
	.section	.nv.callgraph,"",@"SHT_CUDA_CALLGRAPH"
	.align	4
	.sectionentsize	8
	.align		4
        /*0000*/ 	.word	0x00000000
	.align		4
        /*0004*/ 	.word	0xffffffff
	.align		4
        /*0008*/ 	.word	0x00000000
	.align		4
        /*000c*/ 	.word	0xfffffffe
	.align		4
        /*0010*/ 	.word	0x00000000
	.align		4
        /*0014*/ 	.word	0xfffffffd
	.align		4
        /*0018*/ 	.word	0x00000000
	.align		4
        /*001c*/ 	.word	0xfffffffc


//--------------------- .text.triton_poi_fused_convolution_leaky_relu_37 --------------------------
	.section	.text.triton_poi_fused_convolution_leaky_relu_37,"ax",@progbits
	.align	128
        .global         triton_poi_fused_convolution_leaky_relu_37
        .type           triton_poi_fused_convolution_leaky_relu_37,@function
        .size           triton_poi_fused_convolution_leaky_relu_37,(.L_x_1 - triton_poi_fused_convolution_leaky_relu_37)
        .other          triton_poi_fused_convolution_leaky_relu_37,@"STO_CUDA_ENTRY STV_DEFAULT"
triton_poi_fused_convolution_leaky_relu_37:
.text.triton_poi_fused_convolution_leaky_relu_37:
[----:B------:R-:W0:Y:S02]  /*0000*/  LDC R1, c[0x0][0x28] ;  /* 0x00000a00ff017b82 */ /* 0x000e240000000800 */
[----:B------:R-:W1:Y:S01]  /*0010*/  S2R R0, SR_TID.X ;  /* 0x0000000000007919 */ /* 0x000e620000002100 */
[----:B------:R-:W2:Y:S01]  /*0020*/  LDC.64 R2, c[0x0][0x218] ;  /* 0x00008600ff027b82 */ /* 0x000ea20000000a00 */
[----:B------:R-:W-:Y:S01]  /*0030*/  IMAD.MOV.U32 R13, RZ, RZ, RZ ;  /* 0x000000ffff0d7224 */ /* 0x000fe200078e00ff */
[----:B------:R-:W-:Y:S01]  /*0040*/  ULDC.64 UR4, c[0x0][0x208] ;  /* 0x0000820000047ab9 */ /* 0x000fe20000000a00 */
[----:B------:R-:W3:Y:S01]  /*0050*/  S2R R7, SR_CTAID.X ;  /* 0x0000000000077919 */ /* 0x000ee20000002500 */
[----:B------:R-:W-:Y:S01]  /*0060*/  ULDC.64 UR6, c[0x0][0x220] ;  /* 0x0000880000067ab9 */ /* 0x000fe20000000a00 */
[----:B-1----:R-:W-:-:S05]  /*0070*/  IMAD.SHL.U32 R0, R0, 0x2, RZ ;  /* 0x0000000200007824 */ /* 0x002fca00078e00ff */
[----:B------:R-:W-:-:S05]  /*0080*/  LOP3.LUT R0, R0, 0xfe, RZ, 0xc0, !PT ;  /* 0x000000fe00007812 */ /* 0x000fca00078ec0ff */
[----:B---3--:R-:W-:-:S04]  /*0090*/  IMAD R7, R7, 0x100, R0 ;  /* 0x0000010007077824 */ /* 0x008fc800078e0200 */
[C---:B------:R-:W-:Y:S01]  /*00a0*/  VIADD R0, R7.reuse, 0x1 ;  /* 0x0000000107007836 */ /* 0x040fe20000000000 */
[C---:B------:R-:W-:Y:S01]  /*00b0*/  ISETP.GE.AND P2, PT, R7.reuse, 0xc00, PT ;  /* 0x00000c000700780c */ /* 0x040fe20003f46270 */
[----:B------:R-:W-:-:S04]  /*00c0*/  IMAD.HI R4, R7, 0x55555556, RZ ;  /* 0x5555555607047827 */ /* 0x000fc800078e02ff */
[----:B------:R-:W-:Y:S01]  /*00d0*/  IMAD.HI R5, R0, 0x55555556, RZ ;  /* 0x5555555600057827 */ /* 0x000fe200078e02ff */
[----:B------:R-:W-:-:S04]  /*00e0*/  LEA.HI R0, R4, R4, RZ, 0x1 ;  /* 0x0000000404007211 */ /* 0x000fc800078f08ff */
[----:B------:R-:W-:Y:S02]  /*00f0*/  LEA.HI R6, R5, R5, RZ, 0x1 ;  /* 0x0000000505067211 */ /* 0x000fe400078f08ff */
[----:B------:R-:W1:Y:S01]  /*0100*/  LDC.64 R4, c[0x0][0x210] ;  /* 0x00008400ff047b82 */ /* 0x000e620000000a00 */
[----:B------:R-:W-:Y:S02]  /*0110*/  SHF.R.S32.HI R9, RZ, 0x1f, R0 ;  /* 0x0000001fff097819 */ /* 0x000fe40000011400 */
[----:B------:R-:W-:Y:S02]  /*0120*/  SHF.R.S32.HI R11, RZ, 0x1f, R6 ;  /* 0x0000001fff0b7819 */ /* 0x000fe40000011406 */
[----:B------:R-:W-:Y:S02]  /*0130*/  LEA.HI R9, R9, R0, RZ, 0x8 ;  /* 0x0000000009097211 */ /* 0x000fe400078f40ff */
[----:B------:R-:W-:Y:S02]  /*0140*/  LEA.HI R11, R11, R6, RZ, 0x8 ;  /* 0x000000060b0b7211 */ /* 0x000fe400078f40ff */
[----:B------:R-:W-:-:S02]  /*0150*/  LOP3.LUT R9, R9, 0xffffff00, RZ, 0xc0, !PT ;  /* 0xffffff0009097812 */ /* 0x000fc400078ec0ff */
[----:B------:R-:W-:-:S03]  /*0160*/  LOP3.LUT R11, R11, 0xffffff00, RZ, 0xc0, !PT ;  /* 0xffffff000b0b7812 */ /* 0x000fc600078ec0ff */
[----:B------:R-:W-:Y:S02]  /*0170*/  IMAD.IADD R9, R0, 0x1, -R9 ;  /* 0x0000000100097824 */ /* 0x000fe400078e0a09 */
[----:B------:R-:W-:Y:S02]  /*0180*/  IMAD.IADD R11, R6, 0x1, -R11 ;  /* 0x00000001060b7824 */ /* 0x000fe400078e0a0b */
[----:B--2---:R-:W-:-:S04]  /*0190*/  IMAD.WIDE R8, R9, 0x4, R2 ;  /* 0x0000000409087825 */ /* 0x004fc800078e0202 */
[----:B------:R-:W-:Y:S01]  /*01a0*/  IMAD.WIDE R2, R11, 0x4, R2 ;  /* 0x000000040b027825 */ /* 0x000fe200078e0202 */
[----:B------:R-:W-:Y:S01]  /*01b0*/  CS2R R10, SRZ ;  /* 0x00000000000a7805 */ /* 0x000fe2000001ff00 */
[----:B------:R-:W2:Y:S02]  /*01c0*/  @!P2 LDG.E.EL R13, desc[UR4][R8.64] ;  /* 0x00000004080da981 */ /* 0x000ea4000c2e1900 */
[----:B------:R-:W-:Y:S02]  /*01d0*/  IMAD.MOV.U32 R0, RZ, RZ, RZ ;  /* 0x000000ffff007224 */ /* 0x000fe400078e00ff */
[----:B-1----:R-:W-:-:S04]  /*01e0*/  IMAD.WIDE R4, R7, 0x4, R4 ;  /* 0x0000000407047825 */ /* 0x002fc800078e0204 */
[----:B------:R-:W3:Y:S04]  /*01f0*/  @!P2 LDG.E.EL R0, desc[UR4][R2.64] ;  /* 0x000000040200a981 */ /* 0x000ee8000c2e1900 */
[----:B------:R-:W2:Y:S01]  /*0200*/  @!P2 LDG.E.64 R10, desc[UR4][R4.64] ;  /* 0x00000004040aa981 */ /* 0x000ea2000c1e1b00 */
[----:B------:R-:W-:-:S04]  /*0210*/  IADD3 R6, P3, R7, UR6, RZ ;  /* 0x0000000607067c10 */ /* 0x000fc8000ff7e0ff */
[----:B------:R-:W-:Y:S02]  /*0220*/  LEA.HI.X.SX32 R7, R7, UR7, 0x1, P3 ;  /* 0x0000000707077c11 */ /* 0x000fe400098f0eff */
[----:B--2---:R-:W-:Y:S02]  /*0230*/  FSETP.GT.AND P1, PT, R10, -R13, PT ;  /* 0x8000000d0a00720b */ /* 0x004fe40003f24000 */
[----:B---3--:R-:W-:Y:S02]  /*0240*/  FSETP.GT.AND P0, PT, R11, -R0, PT ;  /* 0x800000000b00720b */ /* 0x008fe40003f04000 */
[----:B------:R-:W-:Y:S02]  /*0250*/  SEL R12, RZ, 0x1, !P1 ;  /* 0x00000001ff0c7807 */ /* 0x000fe40004800000 */
[----:B------:R-:W-:Y:S01]  /*0260*/  SEL R15, RZ, 0x100, !P0 ;  /* 0x00000100ff0f7807 */ /* 0x000fe20004000000 */
[----:B------:R-:W-:-:S04]  /*0270*/  FADD R10, R13, R10 ;  /* 0x0000000a0d0a7221 */ /* 0x000fc80000000000 */
[----:B------:R-:W-:Y:S02]  /*0280*/  IMAD.IADD R15, R12, 0x1, R15 ;  /* 0x000000010c0f7824 */ /* 0x000fe400078e020f */
[----:B------:R-:W-:Y:S01]  /*0290*/  FADD R11, R0, R11 ;  /* 0x0000000b000b7221 */ /* 0x000fe20000000000 */
[----:B------:R-:W-:Y:S02]  /*02a0*/  @!P1 FMUL R10, R10, 0.10000000149011611938 ;  /* 0x3dcccccd0a0a9820 */ /* 0x000fe40000400000 */
[----:B------:R1:W-:Y:S01]  /*02b0*/  @!P2 STG.E.U16 desc[UR4][R6.64], R15 ;  /* 0x0000000f0600a986 */ /* 0x0003e2000c101504 */
[----:B------:R-:W-:Y:S01]  /*02c0*/  @!P0 FMUL R11, R11, 0.10000000149011611938 ;  /* 0x3dcccccd0b0b8820 */ /* 0x000fe20000400000 */
[----:B------:R-:W-:Y:S06]  /*02d0*/  @P2 EXIT ;  /* 0x000000000000294d */ /* 0x000fec0003800000 */
[----:B------:R-:W-:Y:S01]  /*02e0*/  STG.E.64 desc[UR4][R4.64], R10 ;  /* 0x0000000a04007986 */ /* 0x000fe2000c101b04 */
[----:B------:R-:W-:Y:S05]  /*02f0*/  EXIT ;  /* 0x000000000000794d */ /* 0x000fea0003800000 */
.L_x_0:
[----:B------:R-:W-:-:S00]  /*0300*/  BRA `(.L_x_0) ;  /* 0xfffffffc00fc7947 */ /* 0x000fc0000383ffff */
[----:B------:R-:W-:-:S00]  /*0310*/  NOP ;  /* 0x0000000000007918 */ /* 0x000fc00000000000 */
        /* <DEDUP_REMOVED lines=14> */
.L_x_1:


//--------------------- .nv.constant0.triton_poi_fused_convolution_leaky_relu_37 --------------------------
	.section	.nv.constant0.triton_poi_fused_convolution_leaky_relu_37,"a",@progbits
	.sectionflags	@""
	.align	4
.nv.constant0.triton_poi_fused_convolution_leaky_relu_37:
	.zero		556
